//
// Generated by NVIDIA NVVM Compiler
//
// Compiler Build ID: CL-36424714
// Cuda compilation tools, release 13.0, V13.0.88
// Based on NVVM 20.0.0
//

.version 9.0
.target sm_100
.address_size 64

	// .globl	_Z9gpu_helloPi
.extern .func  (.param .b32 func_retval0) vprintf
(
	.param .b64 vprintf_param_0,
	.param .b64 vprintf_param_1
)
;
.global .align 1 .b8 $str[28] = {72, 105, 32, 71, 80, 85, 33, 32, 73, 32, 119, 105, 108, 108, 32, 75, 101, 110, 103, 32, 121, 111, 117, 59, 45, 58, 10};
.global .align 1 .b8 $str$1[40] = {83, 117, 114, 118, 105, 118, 101, 100, 32, 97, 102, 116, 101, 114, 32, 112, 111, 105, 110, 116, 101, 114, 32, 37, 112, 32, 100, 101, 114, 101, 102, 101, 114, 101, 110, 99, 101, 46, 10};

.visible .entry _Z9gpu_helloPi(
	.param .u64 .ptr .align 1 _Z9gpu_helloPi_param_0
)
{
	.local .align 8 .b8 	__local_depot0[8];
	.reg .b64 	%SP;
	.reg .b64 	%SPL;
	.reg .b32 	%r<6>;
	.reg .b64 	%rd<9>;

	mov.u64 	%SPL, __local_depot0;
	cvta.local.u64 	%SP, %SPL;
	ld.param.u64 	%rd1, [_Z9gpu_helloPi_param_0];
	cvta.to.global.u64 	%rd2, %rd1;
	add.u64 	%rd3, %SP, 0;
	add.u64 	%rd4, %SPL, 0;
	mov.u64 	%rd5, $str;
	cvta.global.u64 	%rd6, %rd5;
	{ // callseq 0, 0
	.param .b64 param0;
	st.param.b64 	[param0], %rd6;
	.param .b64 param1;
	st.param.b64 	[param1], 0;
	.param .b32 retval0;
	call.uni (retval0), 
	vprintf, 
	(
	param0, 
	param1
	);
	ld.param.b32 	%r1, [retval0];
	} // callseq 0
	mov.b32 	%r3, 1638;
	st.global.u32 	[%rd2], %r3;
	st.local.u64 	[%rd4], %rd1;
	mov.u64 	%rd7, $str$1;
	cvta.global.u64 	%rd8, %rd7;
	{ // callseq 1, 0
	.param .b64 param0;
	st.param.b64 	[param0], %rd8;
	.param .b64 param1;
	st.param.b64 	[param1], %rd3;
	.param .b32 retval0;
	call.uni (retval0), 
	vprintf, 
	(
	param0, 
	param1
	);
	ld.param.b32 	%r4, [retval0];
	} // callseq 1
	ret;

}


// ===== COMPILED SASS (sm_100) =====

	.target	sm_100

	.elftype	@"ET_EXEC"


//--------------------- .note.nv.tkinfo           --------------------------
	.section	.note.nv.tkinfo,"",@"SHT_NOTE"
	.sectionflags	@"SHF_NOTE_NV_TKINFO"
	.tkinfo
        /*0018*/ 	.word	0x00000002
        /*0030*/ 	.string	""
        /*0030*/ 	.string	"ptxas"
        /*0030*/ 	.string	"Cuda compilation tools, release 13.0, V13.0.88"
        /*0030*/ 	.string	"Build cuda_13.0.r13.0/compiler.36424714_0"
        /*0030*/ 	.string	"-arch sm_100 -m 64 "



//--------------------- .note.nv.cuinfo           --------------------------
	.section	.note.nv.cuinfo,"",@"SHT_NOTE"
	.sectionflags	@"SHF_NOTE_NV_CUINFO"
        /*0018*/ 	.short	0x0002
        /*001a*/ 	.short	0x0064
        /*001c*/ 	.short	0x0082
	.zero		2


//--------------------- .nv.info                  --------------------------
	.section	.nv.info,"",@"SHT_CUDA_INFO"
	.align	4


	//----- nvinfo : EIATTR_REGCOUNT
	.align		4
        /*0000*/ 	.byte	0x04, 0x2f
        /*0002*/ 	.short	(.L_3 - .L_2)
	.align		4
.L_2:
        /*0004*/ 	.word	index@(_Z9gpu_helloPi)
        /*0008*/ 	.word	0x00000018


	//----- nvinfo : EIATTR_FRAME_SIZE
	.align		4
.L_3:
        /*000c*/ 	.byte	0x04, 0x11
        /*000e*/ 	.short	(.L_5 - .L_4)
	.align		4
.L_4:
        /*0010*/ 	.word	index@(_Z9gpu_helloPi)
        /*0014*/ 	.word	0x00000008


	//----- nvinfo : EIATTR_MIN_STACK_SIZE
	.align		4
.L_5:
        /*0018*/ 	.byte	0x04, 0x12
        /*001a*/ 	.short	(.L_7 - .L_6)
	.align		4
.L_6:
        /*001c*/ 	.word	index@(_Z9gpu_helloPi)
        /*0020*/ 	.word	0x00000008
.L_7:


//--------------------- .nv.compat                --------------------------
	.section	.nv.compat,"",@"SHT_CUDA_COMPAT_INFO"
	.align	4
        /*0000*/ 	.byte	0x02, 0x09, 0x00, 0x00, 0x02, 0x02, 0x01, 0x00, 0x02, 0x05, 0x05, 0x00, 0x03, 0x07, 0x01, 0x01
        /*0010*/ 	.byte	0x02, 0x03, 0x00, 0x00, 0x02, 0x06, 0x01, 0x00, 0x04, 0x0b, 0x08, 0x00, 0x09, 0x00, 0x00, 0x00
        /*0020*/ 	.byte	0x00, 0x00, 0x00, 0x00


//--------------------- .nv.info._Z9gpu_helloPi   --------------------------
	.section	.nv.info._Z9gpu_helloPi,"",@"SHT_CUDA_INFO"
	.sectionflags	@""
	.align	4


	//----- nvinfo : EIATTR_CUDA_API_VERSION
	.align		4
        /*0000*/ 	.byte	0x04, 0x37
        /*0002*/ 	.short	(.L_9 - .L_8)
.L_8:
        /*0004*/ 	.word	0x00000082


	//----- nvinfo : EIATTR_KPARAM_INFO
	.align		4
.L_9:
        /*0008*/ 	.byte	0x04, 0x17
        /*000a*/ 	.short	(.L_11 - .L_10)
.L_10:
        /*000c*/ 	.word	0x00000000
        /*0010*/ 	.short	0x0000
        /*0012*/ 	.short	0x0000
        /*0014*/ 	.byte	0x00, 0xf5, 0x21, 0x00


	//----- nvinfo : EIATTR_SPARSE_MMA_MASK
	.align		4
.L_11:
        /*0018*/ 	.byte	0x03, 0x50
        /*001a*/ 	.short	0x0000


	//----- nvinfo : EIATTR_MAXREG_COUNT
	.align		4
        /*001c*/ 	.byte	0x03, 0x1b
        /*001e*/ 	.short	0x00ff


	//----- nvinfo : EIATTR_EXTERNS
	.align		4
        /*0020*/ 	.byte	0x04, 0x0f
        /*0022*/ 	.short	(.L_13 - .L_12)


	//   ....[0]....
	.align		4
.L_12:
        /*0024*/ 	.word	index@(vprintf)


	//----- nvinfo : EIATTR_MERCURY_ISA_VERSION
	.align		4
.L_13:
        /*0028*/ 	.byte	0x03, 0x5f
        /*002a*/ 	.short	0x0101


	//----- nvinfo : EIATTR_VRC_CTA_INIT_COUNT
	.align		4
        /*002c*/ 	.byte	0x02, 0x4a
	.zero		1
	.zero		1


	//----- nvinfo : EIATTR_SYSCALL_OFFSETS
	.align		4
        /*0030*/ 	.byte	0x04, 0x46
        /*0032*/ 	.short	(.L_15 - .L_14)


	//   ....[0]....
.L_14:
        /*0034*/ 	.word	0x000000e0


	//   ....[1]....
        /*0038*/ 	.word	0x000001b0


	//----- nvinfo : EIATTR_EXIT_INSTR_OFFSETS
	.align		4
.L_15:
        /*003c*/ 	.byte	0x04, 0x1c
        /*003e*/ 	.short	(.L_17 - .L_16)


	//   ....[0]....
.L_16:
        /*0040*/ 	.word	0x000001c0


	//----- nvinfo : EIATTR_CBANK_PARAM_SIZE
	.align		4
.L_17:
        /*0044*/ 	.byte	0x03, 0x19
        /*0046*/ 	.short	0x0008


	//----- nvinfo : EIATTR_PARAM_CBANK
	.align		4
        /*0048*/ 	.byte	0x04, 0x0a
        /*004a*/ 	.short	(.L_19 - .L_18)
	.align		4
.L_18:
        /*004c*/ 	.word	index@(.nv.constant0._Z9gpu_helloPi)
        /*0050*/ 	.short	0x0380
        /*0052*/ 	.short	0x0008


	//----- nvinfo : EIATTR_SW_WAR
	.align		4
.L_19:
        /*0054*/ 	.byte	0x04, 0x36
        /*0056*/ 	.short	(.L_21 - .L_20)
.L_20:
        /*0058*/ 	.word	0x00000008
.L_21:


//--------------------- .nv.callgraph             --------------------------
	.section	.nv.callgraph,"",@"SHT_CUDA_CALLGRAPH"
	.align	4
	.sectionentsize	8
	.align		4
        /*0000*/ 	.word	0x00000000
	.align		4
        /*0004*/ 	.word	0xffffffff
	.align		4
        /*0008*/ 	.word	index@(_Z9gpu_helloPi)
	.align		4
        /*000c*/ 	.word	index@(vprintf)
	.align		4
        /*0010*/ 	.word	0x00000000
	.align		4
        /*0014*/ 	.word	0xfffffffe
	.align		4
        /*0018*/ 	.word	0x00000000
	.align		4
        /*001c*/ 	.word	0xfffffffd
	.align		4
        /*0020*/ 	.word	0x00000000
	.align		4
        /*0024*/ 	.word	0xfffffffc


//--------------------- .nv.constant4             --------------------------
	.section	.nv.constant4,"a",@progbits
	.align	8
	.align		8
.nv.constant4:
        /*0000*/ 	.dword	vprintf
	.align		8
        /*0008*/ 	.dword	$str
	.align		8
        /*0010*/ 	.dword	$str$1


//--------------------- .text._Z9gpu_helloPi      --------------------------
	.section	.text._Z9gpu_helloPi,"ax",@progbits
	.align	128
        .global         _Z9gpu_helloPi
        .type           _Z9gpu_helloPi,@function
        .size           _Z9gpu_helloPi,(.L_x_3 - _Z9gpu_helloPi)
        .other          _Z9gpu_helloPi,@"STO_CUDA_ENTRY STV_DEFAULT"
_Z9gpu_helloPi:
.text._Z9gpu_helloPi:
[----:B------:R-:W0:Y:S01]  /*0000*/  LDC R1, c[0x0][0x37c] ;  /* 0x0000df00ff017b82 */ /* 0x000e220000000800 */
[----:B------:R-:W-:Y:S01]  /*0010*/  MOV R17, 0x0 ;  /* 0x0000000000117802 */ /* 0x000fe20000000f00 */
[----:B------:R-:W1:Y:S01]  /*0020*/  LDCU UR4, c[0x0][0x2f8] ;  /* 0x00005f00ff0477ac */ /* 0x000e620008000800 */
[----:B0-----:R-:W-:Y:S01]  /*0030*/  VIADD R1, R1, 0xfffffff8 ;  /* 0xfffffff801017836 */ /* 0x001fe20000000000 */
[----:B------:R-:W-:-:S04]  /*0040*/  CS2R R6, SRZ ;  /* 0x0000000000067805 */ /* 0x000fc8000001ff00 */
[----:B------:R0:W2:Y:S01]  /*0050*/  LDC.64 R8, c[0x4][R17] ;  /* 0x0100000011087b82 */ /* 0x0000a20000000a00 */
[----:B------:R-:W3:Y:S01]  /*0060*/  LDCU.64 UR6, c[0x4][0x8] ;  /* 0x01000100ff0677ac */ /* 0x000ee20008000a00 */
[----:B------:R-:W4:Y:S01]  /*0070*/  LDCU UR5, c[0x0][0x2fc] ;  /* 0x00005f80ff0577ac */ /* 0x000f220008000800 */
[----:B------:R-:W5:Y:S01]  /*0080*/  LDCU.64 UR36, c[0x0][0x358] ;  /* 0x00006b00ff2477ac */ /* 0x000f620008000a00 */
[----:B-1----:R-:W-:Y:S01]  /*0090*/  IADD3 R16, P0, PT, R1, UR4, RZ ;  /* 0x0000000401107c10 */ /* 0x002fe2000ff1e0ff */
[----:B---3--:R-:W-:Y:S02]  /*00a0*/  IMAD.U32 R4, RZ, RZ, UR6 ;  /* 0x00000006ff047e24 */ /* 0x008fe4000f8e00ff */
[----:B------:R-:W-:Y:S01]  /*00b0*/  IMAD.U32 R5, RZ, RZ, UR7 ;  /* 0x00000007ff057e24 */ /* 0x000fe2000f8e00ff */
[----:B0---45:R-:W-:-:S09]  /*00c0*/  IADD3.X R2, PT, PT, RZ, UR5, RZ, P0, !PT ;  /* 0x00000005ff027c10 */ /* 0x031fd200087fe4ff */
[----:B------:R-:W-:-:S07]  /*00d0*/  LEPC R20, `(.L_x_0) ;  /* 0x000000001014794e */ /* 0x000fce0000000000 */
[----:B--2---:R-:W-:Y:S05]  /*00e0*/  CALL.ABS.NOINC R8 ;  /* 0x0000000008007343 */ /* 0x004fea0003c00000 */
.L_x_0:
[----:B------:R-:W0:Y:S01]  /*00f0*/  LDC.64 R8, c[0x0][0x380] ;  /* 0x0000e000ff087b82 */ /* 0x000e220000000a00 */
[----:B------:R-:W-:Y:S01]  /*0100*/  IMAD.MOV.U32 R3, RZ, RZ, 0x666 ;  /* 0x00000666ff037424 */ /* 0x000fe200078e00ff */
[----:B------:R-:W1:Y:S01]  /*0110*/  LDCU.64 UR4, c[0x4][0x10] ;  /* 0x01000200ff0477ac */ /* 0x000e620008000a00 */
[----:B------:R-:W-:Y:S01]  /*0120*/  IMAD.MOV.U32 R6, RZ, RZ, R16 ;  /* 0x000000ffff067224 */ /* 0x000fe200078e0010 */
[----:B------:R-:W-:-:S04]  /*0130*/  MOV R7, R2 ;  /* 0x0000000200077202 */ /* 0x000fc80000000f00 */
[----:B------:R-:W2:Y:S08]  /*0140*/  LDC.64 R10, c[0x0][0x380] ;  /* 0x0000e000ff0a7b82 */ /* 0x000eb00000000a00 */
[----:B------:R3:W4:Y:S01]  /*0150*/  LDC.64 R12, c[0x4][R17] ;  /* 0x01000000110c7b82 */ /* 0x0007220000000a00 */
[----:B-1----:R-:W-:Y:S01]  /*0160*/  IMAD.U32 R4, RZ, RZ, UR4 ;  /* 0x00000004ff047e24 */ /* 0x002fe2000f8e00ff */
[----:B------:R-:W-:Y:S01]  /*0170*/  MOV R5, UR5 ;  /* 0x0000000500057c02 */ /* 0x000fe20008000f00 */
[----:B0-----:R3:W-:Y:S04]  /*0180*/  STG.E desc[UR36][R8.64], R3 ;  /* 0x0000000308007986 */ /* 0x0017e8000c101924 */
[----:B--2---:R3:W-:Y:S02]  /*0190*/  STL.64 [R1], R10 ;  /* 0x0000000a01007387 */ /* 0x0047e40000100a00 */
[----:B------:R-:W-:-:S07]  /*01a0*/  LEPC R20, `(.L_x_1) ;  /* 0x000000001014794e */ /* 0x000fce0000000000 */
[----:B---34-:R-:W-:Y:S05]  /*01b0*/  CALL.ABS.NOINC R12 ;  /* 0x000000000c007343 */ /* 0x018fea0003c00000 */
.L_x_1:
[----:B------:R-:W-:Y:S05]  /*01c0*/  EXIT ;  /* 0x000000000000794d */ /* 0x000fea0003800000 */
.L_x_2:
[----:B------:R-:W-:-:S00]  /*01d0*/  BRA `(.L_x_2) ;  /* 0xfffffffc00fc7947 */ /* 0x000fc0000383ffff */
[----:B------:R-:W-:-:S00]  /*01e0*/  NOP ;  /* 0x0000000000007918 */ /* 0x000fc00000000000 */
        /* <DEDUP_REMOVED lines=9> */
.L_x_3:


//--------------------- .nv.global.init           --------------------------
	.section	.nv.global.init,"aw",@progbits
.nv.global.init:
	.type		$str,@object
	.size		$str,($str$1 - $str)
$str:
        /*0000*/ 	.byte	0x48, 0x69, 0x20, 0x47, 0x50, 0x55, 0x21, 0x20, 0x49, 0x20, 0x77, 0x69, 0x6c, 0x6c, 0x20, 0x4b
        /*0010*/ 	.byte	0x65, 0x6e, 0x67, 0x20, 0x79, 0x6f, 0x75, 0x3b, 0x2d, 0x3a, 0x0a, 0x00
	.type		$str$1,@object
	.size		$str$1,(.L_1 - $str$1)
$str$1:
        /*001c*/ 	.byte	0x53, 0x75, 0x72, 0x76, 0x69, 0x76, 0x65, 0x64, 0x20, 0x61, 0x66, 0x74, 0x65, 0x72, 0x20, 0x70
        /*002c*/ 	.byte	0x6f, 0x69, 0x6e, 0x74, 0x65, 0x72, 0x20, 0x25, 0x70, 0x20, 0x64, 0x65, 0x72, 0x65, 0x66, 0x65
        /*003c*/ 	.byte	0x72, 0x65, 0x6e, 0x63, 0x65, 0x2e, 0x0a, 0x00
.L_1:


//--------------------- .nv.shared.reserved.0     --------------------------
	.section	.nv.shared.reserved.0,"aw",@nobits
	.weak		__nv_reservedSMEM_offset_0_alias
	.size		__nv_reservedSMEM_offset_0_alias, 0, 64
	.other		__nv_reservedSMEM_offset_0_alias,@"STO_CUDA_RESERVED_SHARED STV_DEFAULT"
__nv_reservedSMEM_offset_0_alias:
	.zero		0
	.zero		64


//--------------------- .nv.constant0._Z9gpu_helloPi --------------------------
	.section	.nv.constant0._Z9gpu_helloPi,"a",@progbits
	.sectionflags	@""
	.align	4
.nv.constant0._Z9gpu_helloPi:
	.zero		904


//--------------------- SYMBOLS --------------------------

	.type		.nv.reservedSmem.offset0,@object
	.size		.nv.reservedSmem.offset0,0x4
	.type		vprintf,@function
